//
// Generated by NVIDIA NVVM Compiler
//
// Compiler Build ID: CL-36424714
// Cuda compilation tools, release 13.0, V13.0.88
// Based on NVVM 20.0.0
//

.version 9.0
.target sm_100
.address_size 64

	// .globl	_Z20bitonicTopKSortBlockPKfPfii
.extern .shared .align 16 .b8 cache[];

.visible .entry _Z20bitonicTopKSortBlockPKfPfii(
	.param .u64 .ptr .align 1 _Z20bitonicTopKSortBlockPKfPfii_param_0,
	.param .u64 .ptr .align 1 _Z20bitonicTopKSortBlockPKfPfii_param_1,
	.param .u32 _Z20bitonicTopKSortBlockPKfPfii_param_2,
	.param .u32 _Z20bitonicTopKSortBlockPKfPfii_param_3
)
{
	.reg .pred 	%p<15>;
	.reg .b32 	%r<23>;
	.reg .b32 	%f<8>;
	.reg .b64 	%rd<9>;

	ld.param.u64 	%rd1, [_Z20bitonicTopKSortBlockPKfPfii_param_0];
	ld.param.u64 	%rd2, [_Z20bitonicTopKSortBlockPKfPfii_param_1];
	ld.param.u32 	%r13, [_Z20bitonicTopKSortBlockPKfPfii_param_2];
	ld.param.u32 	%r14, [_Z20bitonicTopKSortBlockPKfPfii_param_3];
	mov.u32 	%r1, %tid.x;
	mov.u32 	%r2, %ctaid.x;
	mov.u32 	%r3, %ntid.x;
	mad.lo.s32 	%r4, %r2, %r3, %r1;
	setp.ge.s32 	%p1, %r4, %r13;
	mov.f32 	%f7, 0fFF7FFFFF;
	@%p1 bra 	$L__BB0_2;
	cvta.to.global.u64 	%rd3, %rd1;
	mul.wide.s32 	%rd4, %r4, 4;
	add.s64 	%rd5, %rd3, %rd4;
	ld.global.f32 	%f7, [%rd5];
$L__BB0_2:
	shl.b32 	%r15, %r1, 2;
	mov.u32 	%r16, cache;
	add.s32 	%r5, %r16, %r15;
	st.shared.f32 	[%r5], %f7;
	bar.sync 	0;
	setp.lt.u32 	%p2, %r3, 2;
	@%p2 bra 	$L__BB0_10;
	mov.b32 	%r21, 2;
$L__BB0_4:
	and.b32  	%r7, %r21, %r1;
	mov.u32 	%r22, %r21;
$L__BB0_5:
	mov.u32 	%r8, %r22;
	shr.u32 	%r22, %r8, 1;
	xor.b32  	%r10, %r22, %r1;
	setp.ge.u32 	%p3, %r10, %r3;
	setp.le.u32 	%p4, %r10, %r1;
	or.pred  	%p5, %p3, %p4;
	@%p5 bra 	$L__BB0_8;
	setp.ne.s32 	%p6, %r7, 0;
	shl.b32 	%r18, %r10, 2;
	add.s32 	%r11, %r16, %r18;
	ld.shared.f32 	%f3, [%r11];
	ld.shared.f32 	%f4, [%r5];
	setp.gt.f32 	%p7, %f3, %f4;
	xor.pred  	%p8, %p6, %p7;
	not.pred 	%p9, %p8;
	@%p9 bra 	$L__BB0_8;
	st.shared.f32 	[%r11], %f4;
	st.shared.f32 	[%r5], %f3;
$L__BB0_8:
	bar.sync 	0;
	setp.gt.u32 	%p10, %r8, 3;
	@%p10 bra 	$L__BB0_5;
	shl.b32 	%r21, %r21, 1;
	setp.le.u32 	%p11, %r21, %r3;
	@%p11 bra 	$L__BB0_4;
$L__BB0_10:
	setp.ge.s32 	%p12, %r4, %r13;
	setp.ge.u32 	%p13, %r1, %r14;
	or.pred  	%p14, %p12, %p13;
	@%p14 bra 	$L__BB0_12;
	ld.shared.f32 	%f6, [%r5];
	mad.lo.s32 	%r20, %r14, %r2, %r1;
	cvta.to.global.u64 	%rd6, %rd2;
	mul.wide.u32 	%rd7, %r20, 4;
	add.s64 	%rd8, %rd6, %rd7;
	st.global.f32 	[%rd8], %f6;
$L__BB0_12:
	ret;

}


// ===== COMPILED SASS (sm_100) =====

	.target	sm_100

	.elftype	@"ET_EXEC"


//--------------------- .note.nv.tkinfo           --------------------------
	.section	.note.nv.tkinfo,"",@"SHT_NOTE"
	.sectionflags	@"SHF_NOTE_NV_TKINFO"
	.tkinfo
        /*0018*/ 	.word	0x00000002
        /*0030*/ 	.string	""
        /*0030*/ 	.string	"ptxas"
        /*0030*/ 	.string	"Cuda compilation tools, release 13.0, V13.0.88"
        /*0030*/ 	.string	"Build cuda_13.0.r13.0/compiler.36424714_0"
        /*0030*/ 	.string	"-arch sm_100 -m 64 "



//--------------------- .note.nv.cuinfo           --------------------------
	.section	.note.nv.cuinfo,"",@"SHT_NOTE"
	.sectionflags	@"SHF_NOTE_NV_CUINFO"
        /*0018*/ 	.short	0x0002
        /*001a*/ 	.short	0x0064
        /*001c*/ 	.short	0x0082
	.zero		2


//--------------------- .nv.info                  --------------------------
	.section	.nv.info,"",@"SHT_CUDA_INFO"
	.align	4


	//----- nvinfo : EIATTR_REGCOUNT
	.align		4
        /*0000*/ 	.byte	0x04, 0x2f
        /*0002*/ 	.short	(.L_1 - .L_0)
	.align		4
.L_0:
        /*0004*/ 	.word	index@(_Z20bitonicTopKSortBlockPKfPfii)
        /*0008*/ 	.word	0x0000000c


	//----- nvinfo : EIATTR_FRAME_SIZE
	.align		4
.L_1:
        /*000c*/ 	.byte	0x04, 0x11
        /*000e*/ 	.short	(.L_3 - .L_2)
	.align		4
.L_2:
        /*0010*/ 	.word	index@(_Z20bitonicTopKSortBlockPKfPfii)
        /*0014*/ 	.word	0x00000000


	//----- nvinfo : EIATTR_MIN_STACK_SIZE
	.align		4
.L_3:
        /*0018*/ 	.byte	0x04, 0x12
        /*001a*/ 	.short	(.L_5 - .L_4)
	.align		4
.L_4:
        /*001c*/ 	.word	index@(_Z20bitonicTopKSortBlockPKfPfii)
        /*0020*/ 	.word	0x00000000
.L_5:


//--------------------- .nv.compat                --------------------------
	.section	.nv.compat,"",@"SHT_CUDA_COMPAT_INFO"
	.align	4
        /*0000*/ 	.byte	0x02, 0x09, 0x00, 0x00, 0x02, 0x02, 0x01, 0x00, 0x02, 0x05, 0x05, 0x00, 0x03, 0x07, 0x01, 0x01
        /*0010*/ 	.byte	0x02, 0x03, 0x00, 0x00, 0x02, 0x06, 0x01, 0x00, 0x04, 0x0b, 0x08, 0x00, 0x09, 0x00, 0x00, 0x00
        /*0020*/ 	.byte	0x00, 0x00, 0x00, 0x00


//--------------------- .nv.info._Z20bitonicTopKSortBlockPKfPfii --------------------------
	.section	.nv.info._Z20bitonicTopKSortBlockPKfPfii,"",@"SHT_CUDA_INFO"
	.sectionflags	@""
	.align	4


	//----- nvinfo : EIATTR_CUDA_API_VERSION
	.align		4
        /*0000*/ 	.byte	0x04, 0x37
        /*0002*/ 	.short	(.L_7 - .L_6)
.L_6:
        /*0004*/ 	.word	0x00000082


	//----- nvinfo : EIATTR_KPARAM_INFO
	.align		4
.L_7:
        /*0008*/ 	.byte	0x04, 0x17
        /*000a*/ 	.short	(.L_9 - .L_8)
.L_8:
        /*000c*/ 	.word	0x00000000
        /*0010*/ 	.short	0x0003
        /*0012*/ 	.short	0x0014
        /*0014*/ 	.byte	0x00, 0xf0, 0x11, 0x00


	//----- nvinfo : EIATTR_KPARAM_INFO
	.align		4
.L_9:
        /*0018*/ 	.byte	0x04, 0x17
        /*001a*/ 	.short	(.L_11 - .L_10)
.L_10:
        /*001c*/ 	.word	0x00000000
        /*0020*/ 	.short	0x0002
        /*0022*/ 	.short	0x0010
        /*0024*/ 	.byte	0x00, 0xf0, 0x11, 0x00


	//----- nvinfo : EIATTR_KPARAM_INFO
	.align		4
.L_11:
        /*0028*/ 	.byte	0x04, 0x17
        /*002a*/ 	.short	(.L_13 - .L_12)
.L_12:
        /*002c*/ 	.word	0x00000000
        /*0030*/ 	.short	0x0001
        /*0032*/ 	.short	0x0008
        /*0034*/ 	.byte	0x00, 0xf5, 0x21, 0x00


	//----- nvinfo : EIATTR_KPARAM_INFO
	.align		4
.L_13:
        /*0038*/ 	.byte	0x04, 0x17
        /*003a*/ 	.short	(.L_15 - .L_14)
.L_14:
        /*003c*/ 	.word	0x00000000
        /*0040*/ 	.short	0x0000
        /*0042*/ 	.short	0x0000
        /*0044*/ 	.byte	0x00, 0xf5, 0x21, 0x00


	//----- nvinfo : EIATTR_SPARSE_MMA_MASK
	.align		4
.L_15:
        /*0048*/ 	.byte	0x03, 0x50
        /*004a*/ 	.short	0x0000


	//----- nvinfo : EIATTR_MAXREG_COUNT
	.align		4
        /*004c*/ 	.byte	0x03, 0x1b
        /*004e*/ 	.short	0x00ff


	//----- nvinfo : EIATTR_NUM_BARRIERS
	.align		4
        /*0050*/ 	.byte	0x02, 0x4c
        /*0052*/ 	.byte	0x01
	.zero		1


	//----- nvinfo : EIATTR_MERCURY_ISA_VERSION
	.align		4
        /*0054*/ 	.byte	0x03, 0x5f
        /*0056*/ 	.short	0x0101


	//----- nvinfo : EIATTR_VRC_CTA_INIT_COUNT
	.align		4
        /*0058*/ 	.byte	0x02, 0x4a
	.zero		1
	.zero		1


	//----- nvinfo : EIATTR_EXIT_INSTR_OFFSETS
	.align		4
        /*005c*/ 	.byte	0x04, 0x1c
        /*005e*/ 	.short	(.L_17 - .L_16)


	//   ....[0]....
.L_16:
        /*0060*/ 	.word	0x000002e0


	//   ....[1]....
        /*0064*/ 	.word	0x00000340


	//----- nvinfo : EIATTR_CRS_STACK_SIZE
	.align		4
.L_17:
        /*0068*/ 	.byte	0x04, 0x1e
        /*006a*/ 	.short	(.L_19 - .L_18)
.L_18:
        /*006c*/ 	.word	0x00000000


	//----- nvinfo : EIATTR_CBANK_PARAM_SIZE
	.align		4
.L_19:
        /*0070*/ 	.byte	0x03, 0x19
        /*0072*/ 	.short	0x0018


	//----- nvinfo : EIATTR_PARAM_CBANK
	.align		4
        /*0074*/ 	.byte	0x04, 0x0a
        /*0076*/ 	.short	(.L_21 - .L_20)
	.align		4
.L_20:
        /*0078*/ 	.word	index@(.nv.constant0._Z20bitonicTopKSortBlockPKfPfii)
        /*007c*/ 	.short	0x0380
        /*007e*/ 	.short	0x0018


	//----- nvinfo : EIATTR_SW_WAR
	.align		4
.L_21:
        /*0080*/ 	.byte	0x04, 0x36
        /*0082*/ 	.short	(.L_23 - .L_22)
.L_22:
        /*0084*/ 	.word	0x00000008
.L_23:


//--------------------- .nv.callgraph             --------------------------
	.section	.nv.callgraph,"",@"SHT_CUDA_CALLGRAPH"
	.align	4
	.sectionentsize	8
	.align		4
        /*0000*/ 	.word	0x00000000
	.align		4
        /*0004*/ 	.word	0xffffffff
	.align		4
        /*0008*/ 	.word	0x00000000
	.align		4
        /*000c*/ 	.word	0xfffffffe
	.align		4
        /*0010*/ 	.word	0x00000000
	.align		4
        /*0014*/ 	.word	0xfffffffd
	.align		4
        /*0018*/ 	.word	0x00000000
	.align		4
        /*001c*/ 	.word	0xfffffffc


//--------------------- .text._Z20bitonicTopKSortBlockPKfPfii --------------------------
	.section	.text._Z20bitonicTopKSortBlockPKfPfii,"ax",@progbits
	.align	128
        .global         _Z20bitonicTopKSortBlockPKfPfii
        .type           _Z20bitonicTopKSortBlockPKfPfii,@function
        .size           _Z20bitonicTopKSortBlockPKfPfii,(.L_x_6 - _Z20bitonicTopKSortBlockPKfPfii)
        .other          _Z20bitonicTopKSortBlockPKfPfii,@"STO_CUDA_ENTRY STV_DEFAULT"
_Z20bitonicTopKSortBlockPKfPfii:
.text._Z20bitonicTopKSortBlockPKfPfii:
[----:B------:R-:W-:Y:S01]  /*0000*/  LDC R1, c[0x0][0x37c] ;  /* 0x0000df00ff017b82 */ /* 0x000fe20000000800 */
[----:B------:R-:W0:Y:S07]  /*0010*/  S2R R4, SR_TID.X ;  /* 0x0000000000047919 */ /* 0x000e2e0000002100 */
[----:B------:R-:W0:Y:S01]  /*0020*/  S2UR UR10, SR_CTAID.X ;  /* 0x00000000000a79c3 */ /* 0x000e220000002500 */
[----:B------:R-:W1:Y:S01]  /*0030*/  LDCU UR4, c[0x0][0x390] ;  /* 0x00007200ff0477ac */ /* 0x000e620008000800 */
[----:B------:R-:W-:Y:S01]  /*0040*/  IMAD.MOV.U32 R0, RZ, RZ, -0x800001 ;  /* 0xff7fffffff007424 */ /* 0x000fe200078e00ff */
[----:B------:R-:W2:Y:S05]  /*0050*/  LDCU.64 UR8, c[0x0][0x358] ;  /* 0x00006b00ff0877ac */ /* 0x000eaa0008000a00 */
[----:B------:R-:W0:Y:S02]  /*0060*/  LDC R9, c[0x0][0x360] ;  /* 0x0000d800ff097b82 */ /* 0x000e240000000800 */
[----:B0-----:R-:W-:-:S05]  /*0070*/  IMAD R5, R9, UR10, R4 ;  /* 0x0000000a09057c24 */ /* 0x001fca000f8e0204 */
[----:B-1----:R-:W-:-:S13]  /*0080*/  ISETP.GE.AND P0, PT, R5, UR4, PT ;  /* 0x0000000405007c0c */ /* 0x002fda000bf06270 */
[----:B------:R-:W0:Y:S02]  /*0090*/  @!P0 LDC.64 R2, c[0x0][0x380] ;  /* 0x0000e000ff028b82 */ /* 0x000e240000000a00 */
[----:B0-----:R-:W-:-:S05]  /*00a0*/  @!P0 IMAD.WIDE R2, R5, 0x4, R2 ;  /* 0x0000000405028825 */ /* 0x001fca00078e0202 */
[----:B--2---:R-:W2:Y:S01]  /*00b0*/  @!P0 LDG.E R0, desc[UR8][R2.64] ;  /* 0x0000000802008981 */ /* 0x004ea2000c1e1900 */
[----:B------:R-:W0:Y:S01]  /*00c0*/  S2UR UR5, SR_CgaCtaId ;  /* 0x00000000000579c3 */ /* 0x000e220000008800 */
[----:B------:R-:W-:Y:S01]  /*00d0*/  UMOV UR4, 0x400 ;  /* 0x0000040000047882 */ /* 0x000fe20000000000 */
[----:B------:R-:W-:Y:S01]  /*00e0*/  ISETP.GE.U32.AND P0, PT, R9, 0x2, PT ;  /* 0x000000020900780c */ /* 0x000fe20003f06070 */
[----:B0-----:R-:W-:-:S06]  /*00f0*/  ULEA UR4, UR5, UR4, 0x18 ;  /* 0x0000000405047291 */ /* 0x001fcc000f8ec0ff */
[----:B------:R-:W-:-:S05]  /*0100*/  LEA R7, R4, UR4, 0x2 ;  /* 0x0000000404077c11 */ /* 0x000fca000f8e10ff */
[----:B--2---:R0:W-:Y:S01]  /*0110*/  STS [R7], R0 ;  /* 0x0000000007007388 */ /* 0x0041e20000000800 */
[----:B------:R-:W-:Y:S06]  /*0120*/  BAR.SYNC.DEFER_BLOCKING 0x0 ;  /* 0x0000000000007b1d */ /* 0x000fec0000010000 */
[----:B------:R-:W-:Y:S05]  /*0130*/  @!P0 BRA `(.L_x_0) ;  /* 0x00000000005c8947 */ /* 0x000fea0003800000 */
[----:B------:R-:W-:-:S05]  /*0140*/  UMOV UR5, 0x2 ;  /* 0x0000000200057882 */ /* 0x000fca0000000000 */
.L_x_4:
[----:B0-----:R-:W-:-:S05]  /*0150*/  UMOV UR6, UR5 ;  /* 0x0000000500067c82 */ /* 0x001fca0008000000 */
.L_x_3:
[----:B------:R-:W-:Y:S01]  /*0160*/  UMOV UR7, UR6 ;  /* 0x0000000600077c82 */ /* 0x000fe20008000000 */
[----:B------:R-:W-:Y:S01]  /*0170*/  USHF.R.U32.HI UR6, URZ, 0x1, UR6 ;  /* 0x00000001ff067899 */ /* 0x000fe20008011606 */
[----:B------:R-:W-:Y:S05]  /*0180*/  BSSY.RECONVERGENT B0, `(.L_x_1) ;  /* 0x000000c000007945 */ /* 0x000fea0003800200 */
[----:B0-----:R-:W-:-:S04]  /*0190*/  LOP3.LUT R0, R4, UR6, RZ, 0x3c, !PT ;  /* 0x0000000604007c12 */ /* 0x001fc8000f8e3cff */
[----:B------:R-:W-:-:S04]  /*01a0*/  ISETP.GT.U32.AND P0, PT, R0, R4, PT ;  /* 0x000000040000720c */ /* 0x000fc80003f04070 */
[----:B------:R-:W-:-:S13]  /*01b0*/  ISETP.GE.U32.OR P0, PT, R0, R9, !P0 ;  /* 0x000000090000720c */ /* 0x000fda0004706470 */
[----:B------:R-:W-:Y:S05]  /*01c0*/  @P0 BRA `(.L_x_2) ;  /* 0x00000000001c0947 */ /* 0x000fea0003800000 */
[----:B------:R-:W-:Y:S02]  /*01d0*/  LEA R3, R0, UR4, 0x2 ;  /* 0x0000000400037c11 */ /* 0x000fe4000f8e10ff */
[----:B------:R-:W-:Y:S01]  /*01e0*/  LDS R0, [R7] ;  /* 0x0000000007007984 */ /* 0x000fe20000000800 */
[----:B------:R-:W-:-:S03]  /*01f0*/  LOP3.LUT P0, RZ, R4, UR5, RZ, 0xc0, !PT ;  /* 0x0000000504ff7c12 */ /* 0x000fc6000f80c0ff */
[----:B------:R-:W0:Y:S02]  /*0200*/  LDS R2, [R3] ;  /* 0x0000000003027984 */ /* 0x000e240000000800 */
[----:B0-----:R-:W-:-:S13]  /*0210*/  FSETP.GT.XOR P0, PT, R2, R0, P0 ;  /* 0x000000000200720b */ /* 0x001fda0000704800 */
[----:B------:R0:W-:Y:S04]  /*0220*/  @P0 STS [R3], R0 ;  /* 0x0000000003000388 */ /* 0x0001e80000000800 */
[----:B------:R0:W-:Y:S02]  /*0230*/  @P0 STS [R7], R2 ;  /* 0x0000000207000388 */ /* 0x0001e40000000800 */
.L_x_2:
[----:B------:R-:W-:Y:S05]  /*0240*/  BSYNC.RECONVERGENT B0 ;  /* 0x0000000000007941 */ /* 0x000fea0003800200 */
.L_x_1:
[----:B------:R-:W-:Y:S01]  /*0250*/  BAR.SYNC.DEFER_BLOCKING 0x0 ;  /* 0x0000000000007b1d */ /* 0x000fe20000010000 */
[----:B------:R-:W-:-:S09]  /*0260*/  UISETP.GT.U32.AND UP0, UPT, UR7, 0x3, UPT ;  /* 0x000000030700788c */ /* 0x000fd2000bf04070 */
[----:B------:R-:W-:Y:S05]  /*0270*/  BRA.U UP0, `(.L_x_3) ;  /* 0xfffffffd00b87547 */ /* 0x000fea000b83ffff */
[----:B------:R-:W-:-:S06]  /*0280*/  USHF.L.U32 UR5, UR5, 0x1, URZ ;  /* 0x0000000105057899 */ /* 0x000fcc00080006ff */
[----:B------:R-:W-:-:S13]  /*0290*/  ISETP.LT.U32.AND P0, PT, R9, UR5, PT ;  /* 0x0000000509007c0c */ /* 0x000fda000bf01070 */
[----:B------:R-:W-:Y:S05]  /*02a0*/  @!P0 BRA `(.L_x_4) ;  /* 0xfffffffc00a88947 */ /* 0x000fea000383ffff */
.L_x_0:
[----:B------:R-:W1:Y:S02]  /*02b0*/  LDC.64 R8, c[0x0][0x390] ;  /* 0x0000e400ff087b82 */ /* 0x000e640000000a00 */
[----:B-1----:R-:W-:-:S04]  /*02c0*/  ISETP.GE.U32.AND P0, PT, R4, R9, PT ;  /* 0x000000090400720c */ /* 0x002fc80003f06070 */
[----:B------:R-:W-:-:S13]  /*02d0*/  ISETP.GE.OR P0, PT, R5, R8, P0 ;  /* 0x000000080500720c */ /* 0x000fda0000706670 */
[----:B------:R-:W-:Y:S05]  /*02e0*/  @P0 EXIT ;  /* 0x000000000000094d */ /* 0x000fea0003800000 */
[----:B0-----:R-:W0:Y:S01]  /*02f0*/  LDS R7, [R7] ;  /* 0x0000000007077984 */ /* 0x001e220000000800 */
[----:B------:R-:W1:Y:S01]  /*0300*/  LDC.64 R2, c[0x0][0x388] ;  /* 0x0000e200ff027b82 */ /* 0x000e620000000a00 */
[----:B------:R-:W-:-:S04]  /*0310*/  IMAD R5, R9, UR10, R4 ;  /* 0x0000000a09057c24 */ /* 0x000fc8000f8e0204 */
[----:B-1----:R-:W-:-:S05]  /*0320*/  IMAD.WIDE.U32 R2, R5, 0x4, R2 ;  /* 0x0000000405027825 */ /* 0x002fca00078e0002 */
[----:B0-----:R-:W-:Y:S01]  /*0330*/  STG.E desc[UR8][R2.64], R7 ;  /* 0x0000000702007986 */ /* 0x001fe2000c101908 */
[----:B------:R-:W-:Y:S05]  /*0340*/  EXIT ;  /* 0x000000000000794d */ /* 0x000fea0003800000 */
.L_x_5:
[----:B------:R-:W-:-:S00]  /*0350*/  BRA `(.L_x_5) ;  /* 0xfffffffc00fc7947 */ /* 0x000fc0000383ffff */
[----:B------:R-:W-:-:S00]  /*0360*/  NOP ;  /* 0x0000000000007918 */ /* 0x000fc00000000000 */
        /* <DEDUP_REMOVED lines=9> */
.L_x_6:


//--------------------- .nv.shared._Z20bitonicTopKSortBlockPKfPfii --------------------------
	.section	.nv.shared._Z20bitonicTopKSortBlockPKfPfii,"aw",@nobits
	.sectionflags	@""
	.align	16
	.zero		1024


//--------------------- .nv.shared.reserved.0     --------------------------
	.section	.nv.shared.reserved.0,"aw",@nobits
	.weak		__nv_reservedSMEM_offset_0_alias
	.size		__nv_reservedSMEM_offset_0_alias, 0, 64
	.other		__nv_reservedSMEM_offset_0_alias,@"STO_CUDA_RESERVED_SHARED STV_DEFAULT"
__nv_reservedSMEM_offset_0_alias:
	.zero		0
	.zero		64


//--------------------- .nv.constant0._Z20bitonicTopKSortBlockPKfPfii --------------------------
	.section	.nv.constant0._Z20bitonicTopKSortBlockPKfPfii,"a",@progbits
	.sectionflags	@""
	.align	4
.nv.constant0._Z20bitonicTopKSortBlockPKfPfii:
	.zero		920


//--------------------- SYMBOLS --------------------------

	.type		.nv.reservedSmem.offset0,@object
	.size		.nv.reservedSmem.offset0,0x4
	.type		.nv.reservedSmem.cap,@object
	.size		.nv.reservedSmem.cap,0x4
